//
// Generated by NVIDIA NVVM Compiler
//
// Compiler Build ID: CL-36424714
// Cuda compilation tools, release 13.0, V13.0.88
// Based on NVVM 20.0.0
//

.version 9.0
.target sm_100
.address_size 64

	// .globl	_Z13calculateTempPdS_j

.visible .entry _Z13calculateTempPdS_j(
	.param .u64 .ptr .align 1 _Z13calculateTempPdS_j_param_0,
	.param .u64 .ptr .align 1 _Z13calculateTempPdS_j_param_1,
	.param .u32 _Z13calculateTempPdS_j_param_2
)
{
	.reg .pred 	%p<10>;
	.reg .b32 	%r<11>;
	.reg .b64 	%rd<14>;
	.reg .b64 	%fd<9>;

	ld.param.u64 	%rd1, [_Z13calculateTempPdS_j_param_0];
	ld.param.u64 	%rd2, [_Z13calculateTempPdS_j_param_1];
	ld.param.u32 	%r2, [_Z13calculateTempPdS_j_param_2];
	mov.u32 	%r1, %ctaid.x;
	add.s32 	%r3, %r1, 1;
	rem.u32 	%r4, %r3, %r2;
	setp.eq.s32 	%p4, %r4, 0;
	mov.pred 	%p9, 0;
	@%p4 bra 	$L__BB0_2;
	rem.u32 	%r5, %r1, %r2;
	setp.ne.s32 	%p9, %r5, 0;
$L__BB0_2:
	setp.le.u32 	%p5, %r1, %r2;
	not.pred 	%p6, %p9;
	or.pred  	%p7, %p5, %p6;
	@%p7 bra 	$L__BB0_5;
	add.s32 	%r6, %r2, -1;
	mul.lo.s32 	%r7, %r6, %r2;
	setp.ge.u32 	%p8, %r1, %r7;
	@%p8 bra 	$L__BB0_5;
	cvta.to.global.u64 	%rd3, %rd1;
	add.s32 	%r8, %r1, -1;
	mul.wide.u32 	%rd4, %r8, 8;
	add.s64 	%rd5, %rd3, %rd4;
	ld.global.f64 	%fd1, [%rd5];
	mul.wide.u32 	%rd6, %r1, 8;
	add.s64 	%rd7, %rd3, %rd6;
	ld.global.f64 	%fd2, [%rd7+8];
	add.f64 	%fd3, %fd1, %fd2;
	sub.s32 	%r9, %r1, %r2;
	mul.wide.u32 	%rd8, %r9, 8;
	add.s64 	%rd9, %rd3, %rd8;
	ld.global.f64 	%fd4, [%rd9];
	add.f64 	%fd5, %fd3, %fd4;
	add.s32 	%r10, %r1, %r2;
	mul.wide.u32 	%rd10, %r10, 8;
	add.s64 	%rd11, %rd3, %rd10;
	ld.global.f64 	%fd6, [%rd11];
	add.f64 	%fd7, %fd5, %fd6;
	mul.f64 	%fd8, %fd7, 0d3FD0000000000000;
	cvta.to.global.u64 	%rd12, %rd2;
	add.s64 	%rd13, %rd12, %rd6;
	st.global.f64 	[%rd13], %fd8;
$L__BB0_5:
	ret;

}
	// .globl	_Z10copyMatrixPdS_j
.visible .entry _Z10copyMatrixPdS_j(
	.param .u64 .ptr .align 1 _Z10copyMatrixPdS_j_param_0,
	.param .u64 .ptr .align 1 _Z10copyMatrixPdS_j_param_1,
	.param .u32 _Z10copyMatrixPdS_j_param_2
)
{
	.reg .b32 	%r<2>;
	.reg .b64 	%rd<8>;
	.reg .b64 	%fd<2>;

	ld.param.u64 	%rd1, [_Z10copyMatrixPdS_j_param_0];
	ld.param.u64 	%rd2, [_Z10copyMatrixPdS_j_param_1];
	cvta.to.global.u64 	%rd3, %rd1;
	cvta.to.global.u64 	%rd4, %rd2;
	mov.u32 	%r1, %ctaid.x;
	mul.wide.u32 	%rd5, %r1, 8;
	add.s64 	%rd6, %rd4, %rd5;
	ld.global.f64 	%fd1, [%rd6];
	add.s64 	%rd7, %rd3, %rd5;
	st.global.f64 	[%rd7], %fd1;
	ret;

}


// ===== COMPILED SASS (sm_100) =====

	.target	sm_100

	.elftype	@"ET_EXEC"


//--------------------- .note.nv.tkinfo           --------------------------
	.section	.note.nv.tkinfo,"",@"SHT_NOTE"
	.sectionflags	@"SHF_NOTE_NV_TKINFO"
	.tkinfo
        /*0018*/ 	.word	0x00000002
        /*0030*/ 	.string	""
        /*0030*/ 	.string	"ptxas"
        /*0030*/ 	.string	"Cuda compilation tools, release 13.0, V13.0.88"
        /*0030*/ 	.string	"Build cuda_13.0.r13.0/compiler.36424714_0"
        /*0030*/ 	.string	"-arch sm_100 -m 64 "



//--------------------- .note.nv.cuinfo           --------------------------
	.section	.note.nv.cuinfo,"",@"SHT_NOTE"
	.sectionflags	@"SHF_NOTE_NV_CUINFO"
        /*0018*/ 	.short	0x0002
        /*001a*/ 	.short	0x0064
        /*001c*/ 	.short	0x0082
	.zero		2


//--------------------- .nv.info                  --------------------------
	.section	.nv.info,"",@"SHT_CUDA_INFO"
	.align	4


	//----- nvinfo : EIATTR_REGCOUNT
	.align		4
        /*0000*/ 	.byte	0x04, 0x2f
        /*0002*/ 	.short	(.L_1 - .L_0)
	.align		4
.L_0:
        /*0004*/ 	.word	index@(_Z13calculateTempPdS_j)
        /*0008*/ 	.word	0x00000010


	//----- nvinfo : EIATTR_FRAME_SIZE
	.align		4
.L_1:
        /*000c*/ 	.byte	0x04, 0x11
        /*000e*/ 	.short	(.L_3 - .L_2)
	.align		4
.L_2:
        /*0010*/ 	.word	index@(_Z13calculateTempPdS_j)
        /*0014*/ 	.word	0x00000000


	//----- nvinfo : EIATTR_REGCOUNT
	.align		4
.L_3:
        /*0018*/ 	.byte	0x04, 0x2f
        /*001a*/ 	.short	(.L_5 - .L_4)
	.align		4
.L_4:
        /*001c*/ 	.word	index@(_Z10copyMatrixPdS_j)
        /*0020*/ 	.word	0x0000000a


	//----- nvinfo : EIATTR_FRAME_SIZE
	.align		4
.L_5:
        /*0024*/ 	.byte	0x04, 0x11
        /*0026*/ 	.short	(.L_7 - .L_6)
	.align		4
.L_6:
        /*0028*/ 	.word	index@(_Z10copyMatrixPdS_j)
        /*002c*/ 	.word	0x00000000


	//----- nvinfo : EIATTR_MIN_STACK_SIZE
	.align		4
.L_7:
        /*0030*/ 	.byte	0x04, 0x12
        /*0032*/ 	.short	(.L_9 - .L_8)
	.align		4
.L_8:
        /*0034*/ 	.word	index@(_Z10copyMatrixPdS_j)
        /*0038*/ 	.word	0x00000000


	//----- nvinfo : EIATTR_MIN_STACK_SIZE
	.align		4
.L_9:
        /*003c*/ 	.byte	0x04, 0x12
        /*003e*/ 	.short	(.L_11 - .L_10)
	.align		4
.L_10:
        /*0040*/ 	.word	index@(_Z13calculateTempPdS_j)
        /*0044*/ 	.word	0x00000000
.L_11:


//--------------------- .nv.compat                --------------------------
	.section	.nv.compat,"",@"SHT_CUDA_COMPAT_INFO"
	.align	4
        /*0000*/ 	.byte	0x02, 0x09, 0x00, 0x00, 0x02, 0x02, 0x01, 0x00, 0x02, 0x05, 0x05, 0x00, 0x03, 0x07, 0x01, 0x01
        /*0010*/ 	.byte	0x02, 0x03, 0x00, 0x00, 0x02, 0x06, 0x01, 0x00, 0x04, 0x0b, 0x08, 0x00, 0x01, 0x00, 0x00, 0x00
        /*0020*/ 	.byte	0x00, 0x00, 0x00, 0x00


//--------------------- .nv.info._Z10copyMatrixPdS_j --------------------------
	.section	.nv.info._Z10copyMatrixPdS_j,"",@"SHT_CUDA_INFO"
	.sectionflags	@""
	.align	4


	//----- nvinfo : EIATTR_CUDA_API_VERSION
	.align		4
        /*0000*/ 	.byte	0x04, 0x37
        /*0002*/ 	.short	(.L_13 - .L_12)
.L_12:
        /*0004*/ 	.word	0x00000082


	//----- nvinfo : EIATTR_KPARAM_INFO
	.align		4
.L_13:
        /*0008*/ 	.byte	0x04, 0x17
        /*000a*/ 	.short	(.L_15 - .L_14)
.L_14:
        /*000c*/ 	.word	0x00000000
        /*0010*/ 	.short	0x0002
        /*0012*/ 	.short	0x0010
        /*0014*/ 	.byte	0x00, 0xf0, 0x11, 0x00


	//----- nvinfo : EIATTR_KPARAM_INFO
	.align		4
.L_15:
        /*0018*/ 	.byte	0x04, 0x17
        /*001a*/ 	.short	(.L_17 - .L_16)
.L_16:
        /*001c*/ 	.word	0x00000000
        /*0020*/ 	.short	0x0001
        /*0022*/ 	.short	0x0008
        /*0024*/ 	.byte	0x00, 0xf5, 0x21, 0x00


	//----- nvinfo : EIATTR_KPARAM_INFO
	.align		4
.L_17:
        /*0028*/ 	.byte	0x04, 0x17
        /*002a*/ 	.short	(.L_19 - .L_18)
.L_18:
        /*002c*/ 	.word	0x00000000
        /*0030*/ 	.short	0x0000
        /*0032*/ 	.short	0x0000
        /*0034*/ 	.byte	0x00, 0xf5, 0x21, 0x00


	//----- nvinfo : EIATTR_SPARSE_MMA_MASK
	.align		4
.L_19:
        /*0038*/ 	.byte	0x03, 0x50
        /*003a*/ 	.short	0x0000


	//----- nvinfo : EIATTR_MAXREG_COUNT
	.align		4
        /*003c*/ 	.byte	0x03, 0x1b
        /*003e*/ 	.short	0x00ff


	//----- nvinfo : EIATTR_MERCURY_ISA_VERSION
	.align		4
        /*0040*/ 	.byte	0x03, 0x5f
        /*0042*/ 	.short	0x0101


	//----- nvinfo : EIATTR_VRC_CTA_INIT_COUNT
	.align		4
        /*0044*/ 	.byte	0x02, 0x4a
	.zero		1
	.zero		1


	//----- nvinfo : EIATTR_EXIT_INSTR_OFFSETS
	.align		4
        /*0048*/ 	.byte	0x04, 0x1c
        /*004a*/ 	.short	(.L_21 - .L_20)


	//   ....[0]....
.L_20:
        /*004c*/ 	.word	0x00000090


	//----- nvinfo : EIATTR_CBANK_PARAM_SIZE
	.align		4
.L_21:
        /*0050*/ 	.byte	0x03, 0x19
        /*0052*/ 	.short	0x0014


	//----- nvinfo : EIATTR_PARAM_CBANK
	.align		4
        /*0054*/ 	.byte	0x04, 0x0a
        /*0056*/ 	.short	(.L_23 - .L_22)
	.align		4
.L_22:
        /*0058*/ 	.word	index@(.nv.constant0._Z10copyMatrixPdS_j)
        /*005c*/ 	.short	0x0380
        /*005e*/ 	.short	0x0014


	//----- nvinfo : EIATTR_SW_WAR
	.align		4
.L_23:
        /*0060*/ 	.byte	0x04, 0x36
        /*0062*/ 	.short	(.L_25 - .L_24)
.L_24:
        /*0064*/ 	.word	0x00000008
.L_25:


//--------------------- .nv.info._Z13calculateTempPdS_j --------------------------
	.section	.nv.info._Z13calculateTempPdS_j,"",@"SHT_CUDA_INFO"
	.sectionflags	@""
	.align	4


	//----- nvinfo : EIATTR_CUDA_API_VERSION
	.align		4
        /*0000*/ 	.byte	0x04, 0x37
        /*0002*/ 	.short	(.L_27 - .L_26)
.L_26:
        /*0004*/ 	.word	0x00000082


	//----- nvinfo : EIATTR_KPARAM_INFO
	.align		4
.L_27:
        /*0008*/ 	.byte	0x04, 0x17
        /*000a*/ 	.short	(.L_29 - .L_28)
.L_28:
        /*000c*/ 	.word	0x00000000
        /*0010*/ 	.short	0x0002
        /*0012*/ 	.short	0x0010
        /*0014*/ 	.byte	0x00, 0xf0, 0x11, 0x00


	//----- nvinfo : EIATTR_KPARAM_INFO
	.align		4
.L_29:
        /*0018*/ 	.byte	0x04, 0x17
        /*001a*/ 	.short	(.L_31 - .L_30)
.L_30:
        /*001c*/ 	.word	0x00000000
        /*0020*/ 	.short	0x0001
        /*0022*/ 	.short	0x0008
        /*0024*/ 	.byte	0x00, 0xf5, 0x21, 0x00


	//----- nvinfo : EIATTR_KPARAM_INFO
	.align		4
.L_31:
        /*0028*/ 	.byte	0x04, 0x17
        /*002a*/ 	.short	(.L_33 - .L_32)
.L_32:
        /*002c*/ 	.word	0x00000000
        /*0030*/ 	.short	0x0000
        /*0032*/ 	.short	0x0000
        /*0034*/ 	.byte	0x00, 0xf5, 0x21, 0x00


	//----- nvinfo : EIATTR_SPARSE_MMA_MASK
	.align		4
.L_33:
        /*0038*/ 	.byte	0x03, 0x50
        /*003a*/ 	.short	0x0000


	//----- nvinfo : EIATTR_MAXREG_COUNT
	.align		4
        /*003c*/ 	.byte	0x03, 0x1b
        /*003e*/ 	.short	0x00ff


	//----- nvinfo : EIATTR_MERCURY_ISA_VERSION
	.align		4
        /*0040*/ 	.byte	0x03, 0x5f
        /*0042*/ 	.short	0x0101


	//----- nvinfo : EIATTR_VRC_CTA_INIT_COUNT
	.align		4
        /*0044*/ 	.byte	0x02, 0x4a
	.zero		1
	.zero		1


	//----- nvinfo : EIATTR_EXIT_INSTR_OFFSETS
	.align		4
        /*0048*/ 	.byte	0x04, 0x1c
        /*004a*/ 	.short	(.L_35 - .L_34)


	//   ....[0]....
.L_34:
        /*004c*/ 	.word	0x00000230


	//   ....[1]....
        /*0050*/ 	.word	0x00000270


	//   ....[2]....
        /*0054*/ 	.word	0x000003c0


	//----- nvinfo : EIATTR_CBANK_PARAM_SIZE
	.align		4
.L_35:
        /*0058*/ 	.byte	0x03, 0x19
        /*005a*/ 	.short	0x0014


	//----- nvinfo : EIATTR_PARAM_CBANK
	.align		4
        /*005c*/ 	.byte	0x04, 0x0a
        /*005e*/ 	.short	(.L_37 - .L_36)
	.align		4
.L_36:
        /*0060*/ 	.word	index@(.nv.constant0._Z13calculateTempPdS_j)
        /*0064*/ 	.short	0x0380
        /*0066*/ 	.short	0x0014


	//----- nvinfo : EIATTR_SW_WAR
	.align		4
.L_37:
        /*0068*/ 	.byte	0x04, 0x36
        /*006a*/ 	.short	(.L_39 - .L_38)
.L_38:
        /*006c*/ 	.word	0x00000008
.L_39:


//--------------------- .nv.callgraph             --------------------------
	.section	.nv.callgraph,"",@"SHT_CUDA_CALLGRAPH"
	.align	4
	.sectionentsize	8
	.align		4
        /*0000*/ 	.word	0x00000000
	.align		4
        /*0004*/ 	.word	0xffffffff
	.align		4
        /*0008*/ 	.word	0x00000000
	.align		4
        /*000c*/ 	.word	0xfffffffe
	.align		4
        /*0010*/ 	.word	0x00000000
	.align		4
        /*0014*/ 	.word	0xfffffffd
	.align		4
        /*0018*/ 	.word	0x00000000
	.align		4
        /*001c*/ 	.word	0xfffffffc


//--------------------- .text._Z10copyMatrixPdS_j --------------------------
	.section	.text._Z10copyMatrixPdS_j,"ax",@progbits
	.align	128
        .global         _Z10copyMatrixPdS_j
        .type           _Z10copyMatrixPdS_j,@function
        .size           _Z10copyMatrixPdS_j,(.L_x_3 - _Z10copyMatrixPdS_j)
        .other          _Z10copyMatrixPdS_j,@"STO_CUDA_ENTRY STV_DEFAULT"
_Z10copyMatrixPdS_j:
.text._Z10copyMatrixPdS_j:
[----:B------:R-:W-:Y:S01]  /*0000*/  LDC R1, c[0x0][0x37c] ;  /* 0x0000df00ff017b82 */ /* 0x000fe20000000800 */
[----:B------:R-:W0:Y:S07]  /*0010*/  S2R R7, SR_CTAID.X ;  /* 0x0000000000077919 */ /* 0x000e2e0000002500 */
[----:B------:R-:W0:Y:S01]  /*0020*/  LDC.64 R2, c[0x0][0x388] ;  /* 0x0000e200ff027b82 */ /* 0x000e220000000a00 */
[----:B------:R-:W1:Y:S07]  /*0030*/  LDCU.64 UR4, c[0x0][0x358] ;  /* 0x00006b00ff0477ac */ /* 0x000e6e0008000a00 */
[----:B------:R-:W2:Y:S01]  /*0040*/  LDC.64 R4, c[0x0][0x380] ;  /* 0x0000e000ff047b82 */ /* 0x000ea20000000a00 */
[----:B0-----:R-:W-:-:S06]  /*0050*/  IMAD.WIDE.U32 R2, R7, 0x8, R2 ;  /* 0x0000000807027825 */ /* 0x001fcc00078e0002 */
[----:B-1----:R-:W3:Y:S01]  /*0060*/  LDG.E.64 R2, desc[UR4][R2.64] ;  /* 0x0000000402027981 */ /* 0x002ee2000c1e1b00 */
[----:B--2---:R-:W-:-:S05]  /*0070*/  IMAD.WIDE.U32 R4, R7, 0x8, R4 ;  /* 0x0000000807047825 */ /* 0x004fca00078e0004 */
[----:B---3--:R-:W-:Y:S01]  /*0080*/  STG.E.64 desc[UR4][R4.64], R2 ;  /* 0x0000000204007986 */ /* 0x008fe2000c101b04 */
[----:B------:R-:W-:Y:S05]  /*0090*/  EXIT ;  /* 0x000000000000794d */ /* 0x000fea0003800000 */
.L_x_0:
[----:B------:R-:W-:-:S00]  /*00a0*/  BRA `(.L_x_0) ;  /* 0xfffffffc00fc7947 */ /* 0x000fc0000383ffff */
[----:B------:R-:W-:-:S00]  /*00b0*/  NOP ;  /* 0x0000000000007918 */ /* 0x000fc00000000000 */
        /* <DEDUP_REMOVED lines=12> */
.L_x_3:


//--------------------- .text._Z13calculateTempPdS_j --------------------------
	.section	.text._Z13calculateTempPdS_j,"ax",@progbits
	.align	128
        .global         _Z13calculateTempPdS_j
        .type           _Z13calculateTempPdS_j,@function
        .size           _Z13calculateTempPdS_j,(.L_x_4 - _Z13calculateTempPdS_j)
        .other          _Z13calculateTempPdS_j,@"STO_CUDA_ENTRY STV_DEFAULT"
_Z13calculateTempPdS_j:
.text._Z13calculateTempPdS_j:
[----:B------:R-:W-:Y:S08]  /*0000*/  LDC R1, c[0x0][0x37c] ;  /* 0x0000df00ff017b82 */ /* 0x000ff00000000800 */
[----:B------:R-:W0:Y:S01]  /*0010*/  LDC R3, c[0x0][0x390] ;  /* 0x0000e400ff037b82 */ /* 0x000e220000000800 */
[----:B------:R-:W1:Y:S01]  /*0020*/  S2R R0, SR_CTAID.X ;  /* 0x0000000000007919 */ /* 0x000e620000002500 */
[----:B0-----:R-:W0:Y:S01]  /*0030*/  I2F.U32.RP R6, R3 ;  /* 0x0000000300067306 */ /* 0x001e220000209000 */
[----:B------:R-:W-:-:S07]  /*0040*/  ISETP.NE.U32.AND P1, PT, R3, RZ, PT ;  /* 0x000000ff0300720c */ /* 0x000fce0003f25070 */
[----:B0-----:R-:W0:Y:S02]  /*0050*/  MUFU.RCP R6, R6 ;  /* 0x0000000600067308 */ /* 0x001e240000001000 */
[----:B0-----:R-:W-:-:S06]  /*0060*/  VIADD R4, R6, 0xffffffe ;  /* 0x0ffffffe06047836 */ /* 0x001fcc0000000000 */
[----:B------:R0:W2:Y:S02]  /*0070*/  F2I.FTZ.U32.TRUNC.NTZ R5, R4 ;  /* 0x0000000400057305 */ /* 0x0000a4000021f000 */
[----:B0-----:R-:W-:Y:S02]  /*0080*/  HFMA2 R4, -RZ, RZ, 0, 0 ;  /* 0x00000000ff047431 */ /* 0x001fe400000001ff */
[----:B--2---:R-:W-:-:S04]  /*0090*/  IMAD.MOV R2, RZ, RZ, -R5 ;  /* 0x000000ffff027224 */ /* 0x004fc800078e0a05 */
[----:B------:R-:W-:Y:S02]  /*00a0*/  IMAD R7, R2, R3, RZ ;  /* 0x0000000302077224 */ /* 0x000fe400078e02ff */
[----:B-1----:R-:W-:Y:S02]  /*00b0*/  VIADD R2, R0, 0x1 ;  /* 0x0000000100027836 */ /* 0x002fe40000000000 */
[----:B------:R-:W-:-:S06]  /*00c0*/  IMAD.HI.U32 R5, R5, R7, R4 ;  /* 0x0000000705057227 */ /* 0x000fcc00078e0004 */
[----:B------:R-:W-:-:S05]  /*00d0*/  IMAD.HI.U32 R7, R5, R2, RZ ;  /* 0x0000000205077227 */ /* 0x000fca00078e00ff */
[----:B------:R-:W-:-:S05]  /*00e0*/  IADD3 R7, PT, PT, -R7, RZ, RZ ;  /* 0x000000ff07077210 */ /* 0x000fca0007ffe1ff */
[----:B------:R-:W-:Y:S01]  /*00f0*/  IMAD R2, R3, R7, R2 ;  /* 0x0000000703027224 */ /* 0x000fe200078e0202 */
[----:B------:R-:W-:-:S04]  /*0100*/  LOP3.LUT R7, RZ, R3, RZ, 0x33, !PT ;  /* 0x00000003ff077212 */ /* 0x000fc800078e33ff */
[----:B------:R-:W-:-:S13]  /*0110*/  ISETP.GE.U32.AND P0, PT, R2, R3, PT ;  /* 0x000000030200720c */ /* 0x000fda0003f06070 */
[----:B------:R-:W-:-:S05]  /*0120*/  @P0 IMAD.IADD R2, R2, 0x1, -R3 ;  /* 0x0000000102020824 */ /* 0x000fca00078e0a03 */
[----:B------:R-:W-:-:S13]  /*0130*/  ISETP.GE.U32.AND P0, PT, R2, R3, PT ;  /* 0x000000030200720c */ /* 0x000fda0003f06070 */
[----:B------:R-:W-:Y:S02]  /*0140*/  @P0 IADD3 R2, PT, PT, R2, -R3, RZ ;  /* 0x8000000302020210 */ /* 0x000fe40007ffe0ff */
[----:B------:R-:W-:Y:S02]  /*0150*/  PLOP3.LUT P0, PT, PT, PT, PT, 0x8, 0x80 ;  /* 0x000000000080781c */ /* 0x000fe40003f0e170 */
[----:B------:R-:W-:-:S04]  /*0160*/  SEL R2, R7, R2, !P1 ;  /* 0x0000000207027207 */ /* 0x000fc80004800000 */
[----:B------:R-:W-:-:S13]  /*0170*/  ISETP.NE.AND P2, PT, R2, RZ, PT ;  /* 0x000000ff0200720c */ /* 0x000fda0003f45270 */
[----:B------:R-:W-:Y:S05]  /*0180*/  @!P2 BRA `(.L_x_1) ;  /* 0x000000000024a947 */ /* 0x000fea0003800000 */
[----:B------:R-:W-:-:S04]  /*0190*/  IMAD.HI.U32 R5, R5, R0, RZ ;  /* 0x0000000005057227 */ /* 0x000fc800078e00ff */
[----:B------:R-:W-:-:S04]  /*01a0*/  IMAD.MOV R5, RZ, RZ, -R5 ;  /* 0x000000ffff057224 */ /* 0x000fc800078e0a05 */
[----:B------:R-:W-:-:S05]  /*01b0*/  IMAD R2, R3, R5, R0 ;  /* 0x0000000503027224 */ /* 0x000fca00078e0200 */
[----:B------:R-:W-:-:S13]  /*01c0*/  ISETP.GE.U32.AND P0, PT, R2, R3, PT ;  /* 0x000000030200720c */ /* 0x000fda0003f06070 */
[----:B------:R-:W-:-:S04]  /*01d0*/  @P0 IADD3 R2, PT, PT, R2, -R3, RZ ;  /* 0x8000000302020210 */ /* 0x000fc80007ffe0ff */
[----:B------:R-:W-:-:S13]  /*01e0*/  ISETP.GE.U32.AND P0, PT, R2, R3, PT ;  /* 0x000000030200720c */ /* 0x000fda0003f06070 */
[----:B------:R-:W-:-:S05]  /*01f0*/  @P0 IMAD.IADD R2, R2, 0x1, -R3 ;  /* 0x0000000102020824 */ /* 0x000fca00078e0a03 */
[----:B------:R-:W-:-:S04]  /*0200*/  SEL R2, R7, R2, !P1 ;  /* 0x0000000207027207 */ /* 0x000fc80004800000 */
[----:B------:R-:W-:-:S13]  /*0210*/  ISETP.NE.AND P0, PT, R2, RZ, PT ;  /* 0x000000ff0200720c */ /* 0x000fda0003f05270 */
.L_x_1:
[----:B------:R-:W-:-:S13]  /*0220*/  ISETP.LE.U32.OR P0, PT, R0, R3, !P0 ;  /* 0x000000030000720c */ /* 0x000fda0004703470 */
[----:B------:R-:W-:Y:S05]  /*0230*/  @P0 EXIT ;  /* 0x000000000000094d */ /* 0x000fea0003800000 */
[----:B------:R-:W-:-:S05]  /*0240*/  IADD3 R2, PT, PT, R3, -0x1, RZ ;  /* 0xffffffff03027810 */ /* 0x000fca0007ffe0ff */
[----:B------:R-:W-:-:S05]  /*0250*/  IMAD R5, R2, R3, RZ ;  /* 0x0000000302057224 */ /* 0x000fca00078e02ff */
[----:B------:R-:W-:-:S13]  /*0260*/  ISETP.GE.U32.AND P0, PT, R0, R5, PT ;  /* 0x000000050000720c */ /* 0x000fda0003f06070 */
[----:B------:R-:W-:Y:S05]  /*0270*/  @P0 EXIT ;  /* 0x000000000000094d */ /* 0x000fea0003800000 */
[----:B------:R-:W0:Y:S01]  /*0280*/  LDC.64 R10, c[0x0][0x380] ;  /* 0x0000e000ff0a7b82 */ /* 0x000e220000000a00 */
[----:B------:R-:W1:Y:S01]  /*0290*/  LDCU.64 UR4, c[0x0][0x358] ;  /* 0x00006b00ff0477ac */ /* 0x000e620008000a00 */
[C---:B------:R-:W-:Y:S01]  /*02a0*/  VIADD R5, R0.reuse, 0xffffffff ;  /* 0xffffffff00057836 */ /* 0x040fe20000000000 */
[CC--:B------:R-:W-:Y:S02]  /*02b0*/  IADD3 R9, PT, PT, R0.reuse, -R3.reuse, RZ ;  /* 0x8000000300097210 */ /* 0x0c0fe40007ffe0ff */
[----:B------:R-:W-:-:S03]  /*02c0*/  IADD3 R3, PT, PT, R0, R3, RZ ;  /* 0x0000000300037210 */ /* 0x000fc60007ffe0ff */
[----:B------:R-:W2:Y:S01]  /*02d0*/  LDC.64 R12, c[0x0][0x388] ;  /* 0x0000e200ff0c7b82 */ /* 0x000ea20000000a00 */
[----:B0-----:R-:W-:-:S04]  /*02e0*/  IMAD.WIDE.U32 R4, R5, 0x8, R10 ;  /* 0x0000000805047825 */ /* 0x001fc800078e000a */
[C-C-:B------:R-:W-:Y:S02]  /*02f0*/  IMAD.WIDE.U32 R6, R0.reuse, 0x8, R10.reuse ;  /* 0x0000000800067825 */ /* 0x140fe400078e000a */
[----:B-1----:R-:W3:Y:S02]  /*0300*/  LDG.E.64 R4, desc[UR4][R4.64] ;  /* 0x0000000404047981 */ /* 0x002ee4000c1e1b00 */
[--C-:B------:R-:W-:Y:S02]  /*0310*/  IMAD.WIDE.U32 R8, R9, 0x8, R10.reuse ;  /* 0x0000000809087825 */ /* 0x100fe400078e000a */
[----:B------:R-:W3:Y:S02]  /*0320*/  LDG.E.64 R6, desc[UR4][R6.64+0x8] ;  /* 0x0000080406067981 */ /* 0x000ee4000c1e1b00 */
[----:B------:R-:W-:Y:S02]  /*0330*/  IMAD.WIDE.U32 R10, R3, 0x8, R10 ;  /* 0x00000008030a7825 */ /* 0x000fe400078e000a */
[----:B------:R-:W4:Y:S04]  /*0340*/  LDG.E.64 R8, desc[UR4][R8.64] ;  /* 0x0000000408087981 */ /* 0x000f28000c1e1b00 */
[----:B------:R-:W5:Y:S01]  /*0350*/  LDG.E.64 R10, desc[UR4][R10.64] ;  /* 0x000000040a0a7981 */ /* 0x000f62000c1e1b00 */
[----:B---3--:R-:W-:Y:S01]  /*0360*/  DADD R2, R4, R6 ;  /* 0x0000000004027229 */ /* 0x008fe20000000006 */
[----:B--2---:R-:W-:-:S07]  /*0370*/  IMAD.WIDE.U32 R4, R0, 0x8, R12 ;  /* 0x0000000800047825 */ /* 0x004fce00078e000c */
[----:B----4-:R-:W-:-:S08]  /*0380*/  DADD R2, R2, R8 ;  /* 0x0000000002027229 */ /* 0x010fd00000000008 */
[----:B-----5:R-:W-:-:S08]  /*0390*/  DADD R2, R2, R10 ;  /* 0x0000000002027229 */ /* 0x020fd0000000000a */
[----:B------:R-:W-:-:S07]  /*03a0*/  DMUL R2, R2, 0.25 ;  /* 0x3fd0000002027828 */ /* 0x000fce0000000000 */
[----:B------:R-:W-:Y:S01]  /*03b0*/  STG.E.64 desc[UR4][R4.64], R2 ;  /* 0x0000000204007986 */ /* 0x000fe2000c101b04 */
[----:B------:R-:W-:Y:S05]  /*03c0*/  EXIT ;  /* 0x000000000000794d */ /* 0x000fea0003800000 */
.L_x_2:
        /* <DEDUP_REMOVED lines=11> */
.L_x_4:


//--------------------- .nv.shared.reserved.0     --------------------------
	.section	.nv.shared.reserved.0,"aw",@nobits
	.weak		__nv_reservedSMEM_offset_0_alias
	.size		__nv_reservedSMEM_offset_0_alias, 0, 64
	.other		__nv_reservedSMEM_offset_0_alias,@"STO_CUDA_RESERVED_SHARED STV_DEFAULT"
__nv_reservedSMEM_offset_0_alias:
	.zero		0
	.zero		64


//--------------------- .nv.constant0._Z10copyMatrixPdS_j --------------------------
	.section	.nv.constant0._Z10copyMatrixPdS_j,"a",@progbits
	.sectionflags	@""
	.align	4
.nv.constant0._Z10copyMatrixPdS_j:
	.zero		916


//--------------------- .nv.constant0._Z13calculateTempPdS_j --------------------------
	.section	.nv.constant0._Z13calculateTempPdS_j,"a",@progbits
	.sectionflags	@""
	.align	4
.nv.constant0._Z13calculateTempPdS_j:
	.zero		916


//--------------------- SYMBOLS --------------------------

	.type		.nv.reservedSmem.offset0,@object
	.size		.nv.reservedSmem.offset0,0x4
